	.headerflags	@"EF_CUDA_TEXMODE_UNIFIED EF_CUDA_64BIT_ADDRESS EF_CUDA_ACCELERATORS EF_CUDA_SM90 EF_CUDA_VIRTUAL_SM(EF_CUDA_SM90)"
	.elftype	@"ET_EXEC"


//--------------------- .nv.info                  --------------------------
	.section	.nv.info,"",@"SHT_CUDA_INFO"
	.align	4


	//----- nvinfo : EIATTR_REGCOUNT
	.align		4
        /*0000*/ 	.byte	0x04, 0x2f
        /*0002*/ 	.short	(.L_3 - .L_2)
	.align		4
.L_2:
        /*0004*/ 	.word	index@(triton_poi_fused__native_batch_norm_legit_no_training_cat_relu_8)
        /*0008*/ 	.word	0x00000038


	//----- nvinfo : EIATTR_MIN_STACK_SIZE
	.align		4
.L_3:
        /*000c*/ 	.byte	0x04, 0x12
        /*000e*/ 	.short	(.L_5 - .L_4)
	.align		4
.L_4:
        /*0010*/ 	.word	index@(triton_poi_fused__native_batch_norm_legit_no_training_cat_relu_8)
        /*0014*/ 	.word	0x00000000


	//----- nvinfo : EIATTR_FRAME_SIZE
	.align		4
.L_5:
        /*0018*/ 	.byte	0x04, 0x11
        /*001a*/ 	.short	(.L_7 - .L_6)
	.align		4
.L_6:
        /*001c*/ 	.word	index@(triton_poi_fused__native_batch_norm_legit_no_training_cat_relu_8)
        /*0020*/ 	.word	0x00000000


	//----- nvinfo : EIATTR_MIN_STACK_SIZE
	.align		4
.L_7:
        /*0024*/ 	.byte	0x04, 0x12
        /*0026*/ 	.short	(.L_9 - .L_8)
	.align		4
.L_8:
        /*0028*/ 	.word	index@(triton_poi_fused__native_batch_norm_legit_no_training_cat_relu_8)
        /*002c*/ 	.word	0x00000000
.L_9:


//--------------------- .nv.info.triton_poi_fused__native_batch_norm_legit_no_training_cat_relu_8 --------------------------
	.section	.nv.info.triton_poi_fused__native_batch_norm_legit_no_training_cat_relu_8,"",@"SHT_CUDA_INFO"
	.sectionflags	@""
	.align	4


	//----- nvinfo : EIATTR_CUDA_API_VERSION
	.align		4
        /*0000*/ 	.byte	0x04, 0x37
        /*0002*/ 	.short	(.L_11 - .L_10)
.L_10:
        /*0004*/ 	.word	0x0000007c


	//----- nvinfo : EIATTR_KPARAM_INFO
	.align		4
.L_11:
        /*0008*/ 	.byte	0x04, 0x17
        /*000a*/ 	.short	(.L_13 - .L_12)
.L_12:
        /*000c*/ 	.word	0x00000000
        /*0010*/ 	.short	0x000e
        /*0012*/ 	.short	0x0070
        /*0014*/ 	.byte	0x00, 0xf0, 0x11, 0x00


	//----- nvinfo : EIATTR_KPARAM_INFO
	.align		4
.L_13:
        /*0018*/ 	.byte	0x04, 0x17
        /*001a*/ 	.short	(.L_15 - .L_14)
.L_14:
        /*001c*/ 	.word	0x00000000
        /*0020*/ 	.short	0x000d
        /*0022*/ 	.short	0x0068
        /*0024*/ 	.byte	0x00, 0xf4, 0x21, 0x00


	//----- nvinfo : EIATTR_KPARAM_INFO
	.align		4
.L_15:
        /*0028*/ 	.byte	0x04, 0x17
        /*002a*/ 	.short	(.L_17 - .L_16)
.L_16:
        /*002c*/ 	.word	0x00000000
        /*0030*/ 	.short	0x000c
        /*0032*/ 	.short	0x0060
        /*0034*/ 	.byte	0x00, 0xf4, 0x21, 0x00


	//----- nvinfo : EIATTR_KPARAM_INFO
	.align		4
.L_17:
        /*0038*/ 	.byte	0x04, 0x17
        /*003a*/ 	.short	(.L_19 - .L_18)
.L_18:
        /*003c*/ 	.word	0x00000000
        /*0040*/ 	.short	0x000b
        /*0042*/ 	.short	0x0058
        /*0044*/ 	.byte	0x00, 0xf4, 0x21, 0x00


	//----- nvinfo : EIATTR_KPARAM_INFO
	.align		4
.L_19:
        /*0048*/ 	.byte	0x04, 0x17
        /*004a*/ 	.short	(.L_21 - .L_20)
.L_20:
        /*004c*/ 	.word	0x00000000
        /*0050*/ 	.short	0x000a
        /*0052*/ 	.short	0x0050
        /*0054*/ 	.byte	0x00, 0xf4, 0x21, 0x00


	//----- nvinfo : EIATTR_KPARAM_INFO
	.align		4
.L_21:
        /*0058*/ 	.byte	0x04, 0x17
        /*005a*/ 	.short	(.L_23 - .L_22)
.L_22:
        /*005c*/ 	.word	0x00000000
        /*0060*/ 	.short	0x0009
        /*0062*/ 	.short	0x0048
        /*0064*/ 	.byte	0x00, 0xf4, 0x21, 0x00


	//----- nvinfo : EIATTR_KPARAM_INFO
	.align		4
.L_23:
        /*0068*/ 	.byte	0x04, 0x17
        /*006a*/ 	.short	(.L_25 - .L_24)
.L_24:
        /*006c*/ 	.word	0x00000000
        /*0070*/ 	.short	0x0008
        /*0072*/ 	.short	0x0040
        /*0074*/ 	.byte	0x00, 0xf4, 0x21, 0x00


	//----- nvinfo : EIATTR_KPARAM_INFO
	.align		4
.L_25:
        /*0078*/ 	.byte	0x04, 0x17
        /*007a*/ 	.short	(.L_27 - .L_26)
.L_26:
        /*007c*/ 	.word	0x00000000
        /*0080*/ 	.short	0x0007
        /*0082*/ 	.short	0x0038
        /*0084*/ 	.byte	0x00, 0xf4, 0x21, 0x00


	//----- nvinfo : EIATTR_KPARAM_INFO
	.align		4
.L_27:
        /*0088*/ 	.byte	0x04, 0x17
        /*008a*/ 	.short	(.L_29 - .L_28)
.L_28:
        /*008c*/ 	.word	0x00000000
        /*0090*/ 	.short	0x0006
        /*0092*/ 	.short	0x0030
        /*0094*/ 	.byte	0x00, 0xf4, 0x21, 0x00


	//----- nvinfo : EIATTR_KPARAM_INFO
	.align		4
.L_29:
        /*0098*/ 	.byte	0x04, 0x17
        /*009a*/ 	.short	(.L_31 - .L_30)
.L_30:
        /*009c*/ 	.word	0x00000000
        /*00a0*/ 	.short	0x0005
        /*00a2*/ 	.short	0x0028
        /*00a4*/ 	.byte	0x00, 0xf4, 0x21, 0x00


	//----- nvinfo : EIATTR_KPARAM_INFO
	.align		4
.L_31:
        /*00a8*/ 	.byte	0x04, 0x17
        /*00aa*/ 	.short	(.L_33 - .L_32)
.L_32:
        /*00ac*/ 	.word	0x00000000
        /*00b0*/ 	.short	0x0004
        /*00b2*/ 	.short	0x0020
        /*00b4*/ 	.byte	0x00, 0xf4, 0x21, 0x00


	//----- nvinfo : EIATTR_KPARAM_INFO
	.align		4
.L_33:
        /*00b8*/ 	.byte	0x04, 0x17
        /*00ba*/ 	.short	(.L_35 - .L_34)
.L_34:
        /*00bc*/ 	.word	0x00000000
        /*00c0*/ 	.short	0x0003
        /*00c2*/ 	.short	0x0018
        /*00c4*/ 	.byte	0x00, 0xf4, 0x21, 0x00


	//----- nvinfo : EIATTR_KPARAM_INFO
	.align		4
.L_35:
        /*00c8*/ 	.byte	0x04, 0x17
        /*00ca*/ 	.short	(.L_37 - .L_36)
.L_36:
        /*00cc*/ 	.word	0x00000000
        /*00d0*/ 	.short	0x0002
        /*00d2*/ 	.short	0x0010
        /*00d4*/ 	.byte	0x00, 0xf4, 0x21, 0x00


	//----- nvinfo : EIATTR_KPARAM_INFO
	.align		4
.L_37:
        /*00d8*/ 	.byte	0x04, 0x17
        /*00da*/ 	.short	(.L_39 - .L_38)
.L_38:
        /*00dc*/ 	.word	0x00000000
        /*00e0*/ 	.short	0x0001
        /*00e2*/ 	.short	0x0008
        /*00e4*/ 	.byte	0x00, 0xf4, 0x21, 0x00


	//----- nvinfo : EIATTR_KPARAM_INFO
	.align		4
.L_39:
        /*00e8*/ 	.byte	0x04, 0x17
        /*00ea*/ 	.short	(.L_41 - .L_40)
.L_40:
        /*00ec*/ 	.word	0x00000000
        /*00f0*/ 	.short	0x0000
        /*00f2*/ 	.short	0x0000
        /*00f4*/ 	.byte	0x00, 0xf4, 0x21, 0x00


	//----- nvinfo : EIATTR_SPARSE_MMA_MASK
	.align		4
.L_41:
        /*00f8*/ 	.byte	0x03, 0x50
        /*00fa*/ 	.short	0x0000


	//----- nvinfo : EIATTR_MAXREG_COUNT
	.align		4
        /*00fc*/ 	.byte	0x03, 0x1b
        /*00fe*/ 	.short	0x00ff


	//----- nvinfo : EIATTR_EXIT_INSTR_OFFSETS
	.align		4
        /*0100*/ 	.byte	0x04, 0x1c
        /*0102*/ 	.short	(.L_43 - .L_42)


	//   ....[0]....
.L_42:
        /*0104*/ 	.word	0x00001590


	//----- nvinfo : EIATTR_REQNTID
	.align		4
.L_43:
        /*0108*/ 	.byte	0x04, 0x10
        /*010a*/ 	.short	(.L_45 - .L_44)
.L_44:
        /*010c*/ 	.word	0x00000080
        /*0110*/ 	.word	0x00000001
        /*0114*/ 	.word	0x00000001


	//----- nvinfo : EIATTR_CBANK_PARAM_SIZE
	.align		4
.L_45:
        /*0118*/ 	.byte	0x03, 0x19
        /*011a*/ 	.short	0x0074


	//----- nvinfo : EIATTR_PARAM_CBANK
	.align		4
        /*011c*/ 	.byte	0x04, 0x0a
        /*011e*/ 	.short	(.L_47 - .L_46)
	.align		4
.L_46:
        /*0120*/ 	.word	index@(.nv.constant0.triton_poi_fused__native_batch_norm_legit_no_training_cat_relu_8)
        /*0124*/ 	.short	0x0210
        /*0126*/ 	.short	0x0074


	//----- nvinfo : EIATTR_SW_WAR
	.align		4
.L_47:
        /*0128*/ 	.byte	0x04, 0x36
        /*012a*/ 	.short	(.L_49 - .L_48)
.L_48:
        /*012c*/ 	.word	0x00000008
.L_49:


//--------------------- .nv.callgraph             --------------------------
	.section	.nv.callgraph,"",@"SHT_CUDA_CALLGRAPH"
	.align	4
	.sectionentsize	8
	.align		4
        /*0000*/ 	.word	0x00000000
	.align		4
        /*0004*/ 	.word	0xffffffff
	.align		4
        /*0008*/ 	.word	0x00000000
	.align		4
        /*000c*/ 	.word	0xfffffffe
	.align		4
        /*0010*/ 	.word	0x00000000
	.align		4
        /*0014*/ 	.word	0xfffffffd
	.align		4
        /*0018*/ 	.word	0x00000000
	.align		4
        /*001c*/ 	.word	0xfffffffc


//--------------------- .nv.constant4             --------------------------
	.section	.nv.constant4,"a",@progbits
	.align	8
	.align		8
.nv.constant4:
        /*0000*/ 	.dword	_$_str
	.align		8
        /*0008*/ 	.dword	_$_str_$_2


//--------------------- .text.triton_poi_fused__native_batch_norm_legit_no_training_cat_relu_8 --------------------------
	.section	.text.triton_poi_fused__native_batch_norm_legit_no_training_cat_relu_8,"ax",@progbits
	.align	128
        .global         triton_poi_fused__native_batch_norm_legit_no_training_cat_relu_8
        .type           triton_poi_fused__native_batch_norm_legit_no_training_cat_relu_8,@function
        .size           triton_poi_fused__native_batch_norm_legit_no_training_cat_relu_8,(.L_x_1 - triton_poi_fused__native_batch_norm_legit_no_training_cat_relu_8)
        .other          triton_poi_fused__native_batch_norm_legit_no_training_cat_relu_8,@"STO_CUDA_ENTRY STV_DEFAULT"
triton_poi_fused__native_batch_norm_legit_no_training_cat_relu_8:
.text.triton_poi_fused__native_batch_norm_legit_no_training_cat_relu_8:
[----:B------:R-:W-:Y:S01]  /*0000*/  LDC R1, c[0x0][0x28] ;  /* 0x00000a00ff017b82 */ /* 0x000fe20000000800 */
[----:B------:R-:W1:Y:S01]  /*0010*/  S2R R0, SR_TID.X ;  /* 0x0000000000007919 */ /* 0x000e620000002100 */
[----:B------:R-:W-:Y:S01]  /*0020*/  ULDC.64 UR10, c[0x0][0x240] ;  /* 0x00009000000a7ab9 */ /* 0x000fe20000000a00 */
[----:B------:R-:W-:Y:S01]  /*0030*/  ULDC.64 UR12, c[0x0][0x248] ;  /* 0x00009200000c7ab9 */ /* 0x000fe20000000a00 */
[----:B------:R-:W-:Y:S01]  /*0040*/  CS2R R8, SRZ ;  /* 0x0000000000087805 */ /* 0x000fe2000001ff00 */
[----:B------:R-:W2:Y:S01]  /*0050*/  S2R R37, SR_CTAID.X ;  /* 0x0000000000257919 */ /* 0x000ea20000002500 */
[----:B------:R-:W-:Y:S01]  /*0060*/  CS2R R10, SRZ ;  /* 0x00000000000a7805 */ /* 0x000fe2000001ff00 */
[----:B------:R-:W-:Y:S01]  /*0070*/  ULDC.64 UR4, c[0x0][0x208] ;  /* 0x0000820000047ab9 */ /* 0x000fe20000000a00 */
[----:B------:R-:W-:Y:S01]  /*0080*/  ULDC.64 UR8, c[0x0][0x238] ;  /* 0x00008e0000087ab9 */ /* 0x000fe20000000a00 */
[----:B------:R-:W3:Y:S01]  /*0090*/  LDC.64 R46, c[0x0][0x258] ;  /* 0x00009600ff2e7b82 */ /* 0x000ee20000000a00 */
[----:B------:R-:W-:Y:S01]  /*00a0*/  ULDC.64 UR6, c[0x0][0x230] ;  /* 0x00008c0000067ab9 */ /* 0x000fe20000000a00 */
[----:B-1----:R-:W-:Y:S01]  /*00b0*/  IMAD.SHL.U32 R0, R0, 0x4, RZ ;  /* 0x0000000400007824 */ /* 0x002fe200078e00ff */
[----:B--2---:R-:W-:-:S04]  /*00c0*/  SHF.R.S32.HI R2, RZ, 0x15, R37 ;  /* 0x00000015ff027819 */ /* 0x004fc80000011425 */
[----:B------:R-:W-:-:S05]  /*00d0*/  LOP3.LUT R0, R0, 0x1fc, RZ, 0xc0, !PT ;  /* 0x000001fc00007812 */ /* 0x000fca00078ec0ff */
[----:B------:R-:W-:Y:S01]  /*00e0*/  IMAD R37, R37, 0x400, R0 ;  /* 0x0000040025257824 */ /* 0x000fe200078e0200 */
[----:B------:R-:W-:-:S03]  /*00f0*/  SGXT R0, R2, 0x1 ;  /* 0x000000010200781a */ /* 0x000fc60000000200 */
[----:B------:R-:W-:-:S04]  /*0100*/  VIADD R38, R37, 0x200 ;  /* 0x0000020025267836 */ /* 0x000fc80000000000 */
[----:B------:R-:W-:Y:S01]  /*0110*/  IMAD.HI R39, R38, 0x4bda12f7, RZ ;  /* 0x4bda12f726277827 */ /* 0x000fe200078e02ff */
[----:B------:R-:W-:-:S04]  /*0120*/  LEA.HI R2, R0, R38, RZ, 0xc ;  /* 0x0000002600027211 */ /* 0x000fc800078f60ff */
[----:B------:R-:W-:Y:S02]  /*0130*/  SHF.R.S32.HI R45, RZ, 0xc, R2 ;  /* 0x0000000cff2d7819 */ /* 0x000fe40000011402 */
[----:B------:R-:W-:Y:S02]  /*0140*/  SHF.R.U32.HI R4, RZ, 0x1f, R39 ;  /* 0x0000001fff047819 */ /* 0x000fe40000011627 */
[----:B------:R-:W-:Y:S01]  /*0150*/  LOP3.LUT R3, R2, 0xfffff000, RZ, 0xc0, !PT ;  /* 0xfffff00002037812 */ /* 0x000fe200078ec0ff */
[----:B------:R-:W-:Y:S01]  /*0160*/  IMAD.HI R5, R45, 0x4bda12f7, RZ ;  /* 0x4bda12f72d057827 */ /* 0x000fe200078e02ff */
[----:B------:R-:W-:-:S03]  /*0170*/  LEA.HI.SX32 R39, R39, R4, 0xf ;  /* 0x0000000427277211 */ /* 0x000fc600078f7aff */
[----:B------:R-:W-:Y:S01]  /*0180*/  IMAD.IADD R2, R38, 0x1, -R3 ;  /* 0x0000000126027824 */ /* 0x000fe200078e0a03 */
[----:B------:R-:W-:-:S03]  /*0190*/  SHF.R.U32.HI R6, RZ, 0x1f, R5 ;  /* 0x0000001fff067819 */ /* 0x000fc60000011605 */
[----:B------:R-:W-:Y:S01]  /*01a0*/  IMAD R2, R39, 0xc000, R2 ;  /* 0x0000c00027027824 */ /* 0x000fe200078e0202 */
[----:B------:R-:W-:-:S04]  /*01b0*/  LEA.HI.SX32 R6, R5, R6, 0x1b ;  /* 0x0000000605067211 */ /* 0x000fc800078fdaff */
[----:B------:R-:W-:Y:S01]  /*01c0*/  SHF.R.S32.HI R4, RZ, 0x1f, R2 ;  /* 0x0000001fff047819 */ /* 0x000fe20000011402 */
[----:B------:R-:W-:Y:S01]  /*01d0*/  IMAD R45, R6, -0x6c, R45 ;  /* 0xffffff94062d7824 */ /* 0x000fe200078e022d */
[----:B------:R-:W-:-:S03]  /*01e0*/  CS2R R6, SRZ ;  /* 0x0000000000067805 */ /* 0x000fc6000001ff00 */
[C---:B------:R-:W-:Y:S01]  /*01f0*/  IMAD.SHL.U32 R3, R45.reuse, 0x1000, RZ ;  /* 0x000010002d037824 */ /* 0x040fe200078e00ff */
[C---:B------:R-:W-:Y:S01]  /*0200*/  ISETP.GT.AND P6, PT, R45.reuse, 0x5f, PT ;  /* 0x0000005f2d00780c */ /* 0x040fe20003fc4270 */
[----:B------:R-:W-:-:S03]  /*0210*/  VIADD R5, R45, 0xffffffac ;  /* 0xffffffac2d057836 */ /* 0x000fc60000000000 */
[----:B------:R-:W-:Y:S02]  /*0220*/  IADD3 R2, P0, R2, R3, RZ ;  /* 0x0000000302027210 */ /* 0x000fe40007f1e0ff */
[----:B------:R-:W-:Y:S02]  /*0230*/  ISETP.GE.U32.AND P3, PT, R5, 0xc, PT ;  /* 0x0000000c0500780c */ /* 0x000fe40003f66070 */
[----:B------:R-:W-:Y:S01]  /*0240*/  LEA.HI.X.SX32 R3, R3, R4, 0x1, P0 ;  /* 0x0000000403037211 */ /* 0x000fe200000f0eff */
[C---:B------:R-:W-:Y:S01]  /*0250*/  IMAD.SHL.U32 R27, R2.reuse, 0x4, RZ ;  /* 0x00000004021b7824 */ /* 0x040fe200078e00ff */
[----:B------:R-:W-:Y:S02]  /*0260*/  CS2R R4, SRZ ;  /* 0x0000000000047805 */ /* 0x000fe4000001ff00 */
[----:B------:R-:W-:Y:S02]  /*0270*/  SHF.L.U64.HI R26, R2, 0x2, R3 ;  /* 0x00000002021a7819 */ /* 0x000fe40000010203 */
[----:B------:R-:W-:-:S02]  /*0280*/  IADD3 R2, P0, R27, UR10, RZ ;  /* 0x0000000a1b027c10 */ /* 0x000fc4000ff1e0ff */
[----:B------:R-:W-:Y:S02]  /*0290*/  IADD3 R12, P1, R27, UR12, RZ ;  /* 0x0000000c1b0c7c10 */ /* 0x000fe4000ff3e0ff */
[----:B------:R-:W-:Y:S02]  /*02a0*/  IADD3.X R3, R26, UR11, RZ, P0, !PT ;  /* 0x0000000b1a037c10 */ /* 0x000fe400087fe4ff */
[----:B------:R-:W-:-:S03]  /*02b0*/  IADD3.X R13, R26, UR13, RZ, P1, !PT ;  /* 0x0000000d1a0d7c10 */ /* 0x000fc60008ffe4ff */
[----:B------:R1:W2:Y:S04]  /*02c0*/  @!P3 LDG.E.128 R4, desc[UR4][R2.64+-0x150000] ;  /* 0xeb0000040204b981 */ /* 0x0002a8000c1e1d00 */
[----:B------:R4:W5:Y:S01]  /*02d0*/  @P6 LDG.E.128 R8, desc[UR4][R12.64+-0x180000] ;  /* 0xe80000040c086981 */ /* 0x000962000c1e1d00 */
[----:B------:R-:W-:Y:S01]  /*02e0*/  LEA.HI R0, R0, R37, RZ, 0xc ;  /* 0x0000002500007211 */ /* 0x000fe200078f60ff */
[----:B------:R-:W-:Y:S01]  /*02f0*/  IMAD.HI R42, R37, 0x4bda12f7, RZ ;  /* 0x4bda12f7252a7827 */ /* 0x000fe200078e02ff */
[----:B------:R-:W-:Y:S02]  /*0300*/  CS2R R32, SRZ ;  /* 0x0000000000207805 */ /* 0x000fe4000001ff00 */
[----:B------:R-:W-:Y:S02]  /*0310*/  CS2R R34, SRZ ;  /* 0x0000000000227805 */ /* 0x000fe4000001ff00 */
[----:B------:R-:W-:-:S02]  /*0320*/  SHF.R.S32.HI R24, RZ, 0xc, R0 ;  /* 0x0000000cff187819 */ /* 0x000fc40000011400 */
[----:B------:R-:W-:Y:S02]  /*0330*/  SHF.R.U32.HI R15, RZ, 0x1f, R42 ;  /* 0x0000001fff0f7819 */ /* 0x000fe4000001162a */
[----:B------:R-:W-:Y:S01]  /*0340*/  LOP3.LUT R0, R0, 0xfffff000, RZ, 0xc0, !PT ;  /* 0xfffff00000007812 */ /* 0x000fe200078ec0ff */
[----:B------:R-:W-:Y:S01]  /*0350*/  IMAD.HI R14, R24, 0x4bda12f7, RZ ;  /* 0x4bda12f7180e7827 */ /* 0x000fe200078e02ff */
[----:B------:R-:W-:-:S03]  /*0360*/  LEA.HI.SX32 R42, R42, R15, 0xf ;  /* 0x0000000f2a2a7211 */ /* 0x000fc600078f7aff */
[----:B-1----:R-:W-:Y:S01]  /*0370*/  IMAD.IADD R3, R37, 0x1, -R0 ;  /* 0x0000000125037824 */ /* 0x002fe200078e0a00 */
[----:B------:R-:W-:Y:S01]  /*0380*/  SHF.R.U32.HI R17, RZ, 0x1f, R14 ;  /* 0x0000001fff117819 */ /* 0x000fe2000001160e */
[----:B----4-:R-:W-:Y:S02]  /*0390*/  VIADD R12, R45, 0xffffffb8 ;  /* 0xffffffb82d0c7836 */ /* 0x010fe40000000000 */
[----:B------:R-:W-:Y:S01]  /*03a0*/  IMAD R3, R42, 0xc000, R3 ;  /* 0x0000c0002a037824 */ /* 0x000fe200078e0203 */
[----:B------:R-:W-:Y:S02]  /*03b0*/  LEA.HI.SX32 R17, R14, R17, 0x1b ;  /* 0x000000110e117211 */ /* 0x000fe400078fdaff */
[----:B------:R-:W-:Y:S02]  /*03c0*/  ISETP.GE.U32.AND P4, PT, R12, 0xc, PT ;  /* 0x0000000c0c00780c */ /* 0x000fe40003f86070 */
[----:B------:R-:W-:Y:S01]  /*03d0*/  SHF.R.S32.HI R13, RZ, 0x1f, R3 ;  /* 0x0000001fff0d7819 */ /* 0x000fe20000011403 */
[----:B------:R-:W-:Y:S01]  /*03e0*/  IMAD R24, R17, -0x6c, R24 ;  /* 0xffffff9411187824 */ /* 0x000fe200078e0218 */
[----:B------:R-:W-:-:S03]  /*03f0*/  IADD3 R12, P2, R27, UR8, RZ ;  /* 0x000000081b0c7c10 */ /* 0x000fc6000ff5e0ff */
[C---:B------:R-:W-:Y:S02]  /*0400*/  IMAD.SHL.U32 R0, R24.reuse, 0x1000, RZ ;  /* 0x0000100018007824 */ /* 0x040fe400078e00ff */
[----:B------:R-:W-:-:S03]  /*0410*/  VIADD R2, R24, 0xffffffd0 ;  /* 0xffffffd018027836 */ /* 0x000fc60000000000 */
[----:B------:R-:W-:Y:S01]  /*0420*/  IADD3 R25, P1, R3, R0, RZ ;  /* 0x0000000003197210 */ /* 0x000fe20007f3e0ff */
[----:B------:R-:W-:Y:S01]  /*0430*/  VIADD R3, R45, 0xffffffc4 ;  /* 0xffffffc42d037836 */ /* 0x000fe20000000000 */
[----:B------:R-:W-:Y:S02]  /*0440*/  ISETP.GE.U32.AND P0, PT, R2, 0xc, PT ;  /* 0x0000000c0200780c */ /* 0x000fe40003f06070 */
[----:B------:R-:W-:Y:S02]  /*0450*/  LEA.HI.X.SX32 R44, R0, R13, 0x1, P1 ;  /* 0x0000000d002c7211 */ /* 0x000fe400008f0eff */
[----:B------:R-:W-:Y:S02]  /*0460*/  IADD3.X R13, R26, UR9, RZ, P2, !PT ;  /* 0x000000091a0d7c10 */ /* 0x000fe400097fe4ff */
[C---:B------:R-:W-:Y:S01]  /*0470*/  SHF.L.U64.HI R44, R25.reuse, 0x2, R44 ;  /* 0x00000002192c7819 */ /* 0x040fe2000001022c */
[----:B------:R-:W-:Y:S01]  /*0480*/  IMAD.SHL.U32 R25, R25, 0x4, RZ ;  /* 0x0000000419197824 */ /* 0x000fe200078e00ff */
[----:B------:R-:W-:-:S02]  /*0490*/  ISETP.GE.U32.AND P5, PT, R3, 0xc, PT ;  /* 0x0000000c0300780c */ /* 0x000fc40003fa6070 */
[----:B------:R-:W-:Y:S01]  /*04a0*/  CS2R R14, SRZ ;  /* 0x00000000000e7805 */ /* 0x000fe2000001ff00 */
[C---:B------:R-:W-:Y:S02]  /*04b0*/  VIADD R0, R24.reuse, 0xffffffb8 ;  /* 0xffffffb818007836 */ /* 0x040fe40000000000 */
[----:B------:R-:W-:Y:S01]  /*04c0*/  VIADD R2, R24, 0xffffffac ;  /* 0xffffffac18027836 */ /* 0x000fe20000000000 */
[----:B------:R-:W-:Y:S02]  /*04d0*/  CS2R R28, SRZ ;  /* 0x00000000001c7805 */ /* 0x000fe4000001ff00 */
[----:B------:R-:W-:Y:S02]  /*04e0*/  CS2R R30, SRZ ;  /* 0x00000000001e7805 */ /* 0x000fe4000001ff00 */
[----:B------:R-:W-:Y:S02]  /*04f0*/  CS2R R20, SRZ ;  /* 0x0000000000147805 */ /* 0x000fe4000001ff00 */
[----:B------:R-:W-:-:S02]  /*0500*/  CS2R R22, SRZ ;  /* 0x0000000000167805 */ /* 0x000fc4000001ff00 */
[----:B------:R-:W-:Y:S02]  /*0510*/  CS2R R16, SRZ ;  /* 0x0000000000107805 */ /* 0x000fe4000001ff00 */
[----:B------:R-:W-:Y:S02]  /*0520*/  CS2R R18, SRZ ;  /* 0x0000000000127805 */ /* 0x000fe4000001ff00 */
[----:B--2---:R-:W-:Y:S02]  /*0530*/  SEL R40, R6, RZ, !P3 ;  /* 0x000000ff06287207 */ /* 0x004fe40005800000 */
[----:B------:R-:W-:Y:S02]  /*0540*/  SEL R36, R7, RZ, !P3 ;  /* 0x000000ff07247207 */ /* 0x000fe40005800000 */
[----:B------:R-:W-:Y:S02]  /*0550*/  CS2R R6, SRZ ;  /* 0x0000000000067805 */ /* 0x000fe4000001ff00 */
[----:B-----5:R-:W-:-:S02]  /*0560*/  @P3 SEL R40, R10, RZ, P6 ;  /* 0x000000ff0a283207 */ /* 0x020fc40003000000 */
[----:B------:R-:W-:Y:S02]  /*0570*/  IADD3 R10, P2, R25, UR12, RZ ;  /* 0x0000000c190a7c10 */ /* 0x000fe4000ff5e0ff */
[----:B------:R-:W-:Y:S02]  /*0580*/  SEL R3, R4, RZ, !P3 ;  /* 0x000000ff04037207 */ /* 0x000fe40005800000 */
[----:B------:R-:W-:Y:S02]  /*0590*/  @P3 SEL R36, R11, RZ, P6 ;  /* 0x000000ff0b243207 */ /* 0x000fe40003000000 */
[----:B------:R-:W-:Y:S02]  /*05a0*/  SEL R41, R5, RZ, !P3 ;  /* 0x000000ff05297207 */ /* 0x000fe40005800000 */
[----:B------:R-:W-:Y:S02]  /*05b0*/  CS2R R4, SRZ ;  /* 0x0000000000047805 */ /* 0x000fe4000001ff00 */
[----:B------:R-:W-:-:S02]  /*05c0*/  @P3 SEL R3, R8, RZ, P6 ;  /* 0x000000ff08033207 */ /* 0x000fc40003000000 */
[----:B------:R-:W-:Y:S02]  /*05d0*/  IADD3.X R11, R44, UR13, RZ, P2, !PT ;  /* 0x0000000d2c0b7c10 */ /* 0x000fe400097fe4ff */
[----:B------:R-:W-:Y:S01]  /*05e0*/  IADD3 R8, P1, R27, UR6, RZ ;  /* 0x000000061b087c10 */ /* 0x000fe2000ff3e0ff */
[----:B------:R1:W2:Y:S01]  /*05f0*/  @!P4 LDG.E.128 R4, desc[UR4][R12.64+-0x120000] ;  /* 0xee0000040c04c981 */ /* 0x0002a2000c1e1d00 */
[----:B------:R-:W-:Y:S02]  /*0600*/  IADD3 R50, P2, R25, UR10, RZ ;  /* 0x0000000a19327c10 */ /* 0x000fe4000ff5e0ff */
[----:B------:R-:W-:Y:S02]  /*0610*/  @P3 SEL R41, R9, RZ, P6 ;  /* 0x000000ff09293207 */ /* 0x000fe40003000000 */
[----:B------:R-:W-:Y:S02]  /*0620*/  IADD3.X R9, R26, UR7, RZ, P1, !PT ;  /* 0x000000071a097c10 */ /* 0x000fe40008ffe4ff */
[----:B------:R-:W-:Y:S01]  /*0630*/  IADD3.X R51, R44, UR11, RZ, P2, !PT ;  /* 0x0000000b2c337c10 */ /* 0x000fe200097fe4ff */
[----:B------:R-:W-:Y:S01]  /*0640*/  ULDC.64 UR10, c[0x0][0x228] ;  /* 0x00008a00000a7ab9 */ /* 0x000fe20000000a00 */
[----:B------:R-:W-:Y:S01]  /*0650*/  IADD3 R48, P1, R25, UR6, RZ ;  /* 0x0000000619307c10 */ /* 0x000fe2000ff3e0ff */
[----:B------:R4:W5:Y:S01]  /*0660*/  @!P5 LDG.E.128 R32, desc[UR4][R8.64+-0xf0000] ;  /* 0xf10000040820d981 */ /* 0x000962000c1e1d00 */
[----:B------:R-:W-:-:S02]  /*0670*/  IADD3 R52, P3, R25, UR10, RZ ;  /* 0x0000000a19347c10 */ /* 0x000fc4000ff7e0ff */
[----:B-1----:R-:W-:Y:S02]  /*0680*/  CS2R R12, SRZ ;  /* 0x00000000000c7805 */ /* 0x002fe4000001ff00 */
[----:B------:R-:W-:Y:S01]  /*0690*/  IADD3.X R49, R44, UR7, RZ, P1, !PT ;  /* 0x000000072c317c10 */ /* 0x000fe20008ffe4ff */
[----:B------:R-:W-:Y:S01]  /*06a0*/  IMAD R38, R39, -0x6c000, R38 ;  /* 0xfff9400027267824 */ /* 0x000fe200078e0226 */
[----:B------:R-:W-:Y:S01]  /*06b0*/  IADD3.X R53, R44, UR11, RZ, P3, !PT ;  /* 0x0000000b2c357c10 */ /* 0x000fe20009ffe4ff */
[----:B------:R-:W-:Y:S01]  /*06c0*/  ULDC.64 UR6, c[0x0][0x218] ;  /* 0x0000860000067ab9 */ /* 0x000fe20000000a00 */
[----:B------:R-:W-:Y:S02]  /*06d0*/  ISETP.GT.AND P6, PT, R24, 0x5f, PT ;  /* 0x0000005f1800780c */ /* 0x000fe40003fc4270 */
[----:B----4-:R-:W-:Y:S01]  /*06e0*/  IADD3 R8, P1, R25, UR8, RZ ;  /* 0x0000000819087c10 */ /* 0x010fe2000ff3e0ff */
[----:B------:R3:W4:Y:S01]  /*06f0*/  @!P0 LDG.E.128 R12, desc[UR4][R52.64+-0xc0000] ;  /* 0xf4000004340c8981 */ /* 0x000722000c1e1d00 */
[----:B------:R-:W-:-:S02]  /*0700*/  ISETP.GE.U32.AND P2, PT, R2, 0xc, PT ;  /* 0x0000000c0200780c */ /* 0x000fc40003f46070 */
[----:B------:R-:W-:Y:S01]  /*0710*/  IADD3.X R9, R44, UR9, RZ, P1, !PT ;  /* 0x000000092c097c10 */ /* 0x000fe20008ffe4ff */
[----:B------:R-:W-:Y:S01]  /*0720*/  ULDC.64 UR8, c[0x0][0x220] ;  /* 0x0000880000087ab9 */ /* 0x000fe20000000a00 */
[----:B------:R-:W-:Y:S01]  /*0730*/  ISETP.GE.U32.AND P1, PT, R0, 0xc, PT ;  /* 0x0000000c0000780c */ /* 0x000fe20003f26070 */
[----:B------:R-:W-:-:S04]  /*0740*/  VIADD R0, R24, 0xffffffc4 ;  /* 0xffffffc418007836 */ /* 0x000fc80000000000 */
[----:B------:R1:W4:Y:S01]  /*0750*/  @P6 LDG.E.128 R28, desc[UR4][R10.64+-0x180000] ;  /* 0xe80000040a1c6981 */ /* 0x000322000c1e1d00 */
[--C-:B---3--:R-:W-:Y:S01]  /*0760*/  IMAD.WIDE R52, R24, 0x4, R46.reuse ;  /* 0x0000000418347825 */ /* 0x108fe200078e022e */
[----:B------:R-:W-:Y:S02]  /*0770*/  ISETP.GE.U32.AND P3, PT, R0, 0xc, PT ;  /* 0x0000000c0000780c */ /* 0x000fe40003f66070 */
[----:B------:R3:W4:Y:S04]  /*0780*/  @!P2 LDG.E.128 R16, desc[UR4][R50.64+-0x150000] ;  /* 0xeb0000043210a981 */ /* 0x000728000c1e1d00 */
[----:B------:R-:W4:Y:S01]  /*0790*/  LDG.E.EL R43, desc[UR4][R52.64] ;  /* 0x00000004342b7981 */ /* 0x000f22000c2e1900 */
[----:B-1----:R-:W-:Y:S01]  /*07a0*/  CS2R R10, SRZ ;  /* 0x00000000000a7805 */ /* 0x002fe2000001ff00 */
[----:B------:R-:W-:-:S02]  /*07b0*/  IMAD.WIDE R46, R45, 0x4, R46 ;  /* 0x000000042d2e7825 */ /* 0x000fc400078e022e */
[----:B------:R1:W4:Y:S01]  /*07c0*/  @!P1 LDG.E.128 R20, desc[UR4][R8.64+-0x120000] ;  /* 0xee00000408149981 */ /* 0x000322000c1e1d00 */
[----:B---3--:R-:W3:Y:S03]  /*07d0*/  LDC.64 R50, c[0x0][0x250] ;  /* 0x00009400ff327b82 */ /* 0x008ee60000000a00 */
[----:B------:R-:W4:Y:S01]  /*07e0*/  LDG.E.EL R46, desc[UR4][R46.64] ;  /* 0x000000042e2e7981 */ /* 0x000f22000c2e1900 */
[----:B-1----:R-:W-:-:S04]  /*07f0*/  CS2R R8, SRZ ;  /* 0x0000000000087805 */ /* 0x002fc8000001ff00 */
[----:B0-----:R-:W0:Y:S02]  /*0800*/  LDC.64 R52, c[0x0][0x260] ;  /* 0x00009800ff347b82 */ /* 0x001e240000000a00 */
[----:B------:R1:W4:Y:S06]  /*0810*/  @!P3 LDG.E.128 R8, desc[UR4][R48.64+-0xf0000] ;  /* 0xf10000043008b981 */ /* 0x00032c000c1e1d00 */
[----:B-1----:R-:W1:Y:S01]  /*0820*/  LDC.64 R48, c[0x0][0x268] ;  /* 0x00009a00ff307b82 */ /* 0x002e620000000a00 */
[----:B--2---:R-:W-:Y:S02]  /*0830*/  SEL R5, R5, RZ, !P4 ;  /* 0x000000ff05057207 */ /* 0x004fe40006000000 */
[----:B------:R-:W-:-:S02]  /*0840*/  SEL R4, R4, RZ, !P4 ;  /* 0x000000ff04047207 */ /* 0x000fc40006000000 */
[----:B-----5:R-:W-:Y:S02]  /*0850*/  SEL R2, R33, RZ, !P5 ;  /* 0x000000ff21027207 */ /* 0x020fe40006800000 */
[----:B------:R-:W-:Y:S02]  /*0860*/  @P5 SEL R2, R5, R41, !P4 ;  /* 0x0000002905025207 */ /* 0x000fe40006000000 */
[----:B------:R-:W-:Y:S02]  /*0870*/  SEL R5, R6, RZ, !P4 ;  /* 0x000000ff06057207 */ /* 0x000fe40006000000 */
[----:B------:R-:W-:Y:S02]  /*0880*/  SEL R0, R32, RZ, !P5 ;  /* 0x000000ff20007207 */ /* 0x000fe40006800000 */
[----:B------:R-:W-:Y:S02]  /*0890*/  @P5 SEL R0, R4, R3, !P4 ;  /* 0x0000000304005207 */ /* 0x000fe40006000000 */
[----:B------:R-:W-:-:S02]  /*08a0*/  SEL R3, R34, RZ, !P5 ;  /* 0x000000ff22037207 */ /* 0x000fc40006800000 */
[----:B------:R-:W-:Y:S01]  /*08b0*/  @P5 SEL R3, R5, R40, !P4 ;  /* 0x0000002805035207 */ /* 0x000fe20006000000 */
[----:B------:R-:W-:Y:S01]  /*08c0*/  VIADD R5, R45, 0xffffffe8 ;  /* 0xffffffe82d057836 */ /* 0x000fe20000000000 */
[----:B------:R-:W-:Y:S02]  /*08d0*/  SEL R7, R7, RZ, !P4 ;  /* 0x000000ff07077207 */ /* 0x000fe40006000000 */
[----:B------:R-:W-:Y:S02]  /*08e0*/  SEL R4, R35, RZ, !P5 ;  /* 0x000000ff23047207 */ /* 0x000fe40006800000 */
[----:B------:R-:W-:Y:S02]  /*08f0*/  @P5 SEL R4, R7, R36, !P4 ;  /* 0x0000002407045207 */ /* 0x000fe40006000000 */
[----:B------:R-:W-:Y:S01]  /*0900*/  ISETP.GE.U32.AND P4, PT, R5, 0xc, PT ;  /* 0x0000000c0500780c */ /* 0x000fe20003f86070 */
[----:B------:R-:W-:Y:S02]  /*0910*/  VIADD R5, R45, 0xffffffd0 ;  /* 0xffffffd02d057836 */ /* 0x000fe40000000000 */
[----:B---3--:R-:W-:Y:S01]  /*0920*/  IMAD.WIDE R40, R24, 0x4, R50 ;  /* 0x0000000418287825 */ /* 0x008fe200078e0232 */
[----:B----4-:R-:W-:-:S03]  /*0930*/  SEL R34, R28, RZ, P6 ;  /* 0x000000ff1c227207 */ /* 0x010fc60003000000 */
[----:B------:R-:W-:Y:S01]  /*0940*/  FADD R43, R43, 9.9999997473787516356e-06 ;  /* 0x3727c5ac2b2b7421 */ /* 0x000fe20000000000 */
[----:B------:R-:W-:Y:S01]  /*0950*/  SEL R35, R29, RZ, P6 ;  /* 0x000000ff1d237207 */ /* 0x000fe20003000000 */
[----:B------:R-:W-:Y:S01]  /*0960*/  IMAD R33, R39, 0x18000, R38 ;  /* 0x0001800027217824 */ /* 0x000fe200078e0226 */
[----:B------:R-:W-:Y:S02]  /*0970*/  SEL R30, R30, RZ, P6 ;  /* 0x000000ff1e1e7207 */ /* 0x000fe40003000000 */
[----:B------:R-:W-:Y:S01]  /*0980*/  SEL R31, R31, RZ, P6 ;  /* 0x000000ff1f1f7207 */ /* 0x000fe20003000000 */
[----:B-1----:R-:W-:Y:S01]  /*0990*/  IMAD.WIDE R38, R24, 0x4, R48 ;  /* 0x0000000418267825 */ /* 0x002fe200078e0230 */
[----:B------:R-:W-:Y:S01]  /*09a0*/  ISETP.GE.U32.AND P6, PT, R5, 0xc, PT ;  /* 0x0000000c0500780c */ /* 0x000fe20003fc6070 */
[----:B------:R-:W1:Y:S01]  /*09b0*/  MUFU.SQRT R43, R43 ;  /* 0x0000002b002b7308 */ /* 0x000e620000002000 */
[----:B------:R2:W3:Y:S01]  /*09c0*/  LDG.E.EL R5, desc[UR4][R40.64] ;  /* 0x0000000428057981 */ /* 0x0004e2000c2e1900 */
[----:B------:R-:W-:Y:S01]  /*09d0*/  VIADD R6, R45, 0xffffffdc ;  /* 0xffffffdc2d067836 */ /* 0x000fe20000000000 */
[----:B------:R-:W-:-:S02]  /*09e0*/  SEL R20, R20, RZ, !P1 ;  /* 0x000000ff14147207 */ /* 0x000fc40004800000 */
[----:B------:R4:W5:Y:S01]  /*09f0*/  LDG.E.EL R38, desc[UR4][R38.64] ;  /* 0x0000000426267981 */ /* 0x000962000c2e1900 */
[----:B--2---:R-:W-:Y:S02]  /*0a00*/  SEL R40, R19, RZ, !P2 ;  /* 0x000000ff13287207 */ /* 0x004fe40005000000 */
[----:B------:R-:W-:Y:S02]  /*0a10*/  SEL R19, R18, RZ, !P2 ;  /* 0x000000ff12137207 */ /* 0x000fe40005000000 */
[----:B------:R-:W-:Y:S02]  /*0a20*/  SEL R18, R17, RZ, !P2 ;  /* 0x000000ff11127207 */ /* 0x000fe40005000000 */
[----:B------:R-:W-:Y:S01]  /*0a30*/  SEL R17, R16, RZ, !P2 ;  /* 0x000000ff10117207 */ /* 0x000fe20005000000 */
[----:B------:R-:W-:Y:S01]  /*0a40*/  IMAD R32, R42, -0x6c000, R37 ;  /* 0xfff940002a207824 */ /* 0x000fe200078e0225 */
[----:B------:R-:W-:Y:S01]  /*0a50*/  SEL R21, R21, RZ, !P1 ;  /* 0x000000ff15157207 */ /* 0x000fe20004800000 */
[----:B------:R-:W-:Y:S01]  /*0a60*/  IMAD.WIDE R50, R45, 0x4, R50 ;  /* 0x000000042d327825 */ /* 0x000fe200078e0232 */
[----:B------:R-:W-:-:S03]  /*0a70*/  SEL R22, R22, RZ, !P1 ;  /* 0x000000ff16167207 */ /* 0x000fc60004800000 */
[----:B------:R-:W-:Y:S01]  /*0a80*/  FADD R46, R46, 9.9999997473787516356e-06 ;  /* 0x3727c5ac2e2e7421 */ /* 0x000fe20000000000 */
[----:B------:R-:W-:Y:S02]  /*0a90*/  SEL R23, R23, RZ, !P1 ;  /* 0x000000ff17177207 */ /* 0x000fe40004800000 */
[----:B----4-:R-:W-:Y:S02]  /*0aa0*/  SEL R39, R12, RZ, !P0 ;  /* 0x000000ff0c277207 */ /* 0x010fe40004000000 */
[----:B------:R-:W-:Y:S02]  /*0ab0*/  @P1 SEL R23, R40, R31, !P2 ;  /* 0x0000001f28171207 */ /* 0x000fe40005000000 */
[----:B------:R-:W-:Y:S02]  /*0ac0*/  @P1 SEL R22, R19, R30, !P2 ;  /* 0x0000001e13161207 */ /* 0x000fe40005000000 */
[----:B------:R-:W-:Y:S02]  /*0ad0*/  @P1 SEL R21, R18, R35, !P2 ;  /* 0x0000002312151207 */ /* 0x000fe40005000000 */
[----:B------:R-:W-:-:S02]  /*0ae0*/  @P1 SEL R20, R17, R34, !P2 ;  /* 0x0000002211141207 */ /* 0x000fc40005000000 */
[----:B------:R-:W-:Y:S02]  /*0af0*/  SEL R12, R11, RZ, !P3 ;  /* 0x000000ff0b0c7207 */ /* 0x000fe40005800000 */
[----:B------:R-:W-:Y:S02]  /*0b00*/  SEL R40, R13, RZ, !P0 ;  /* 0x000000ff0d287207 */ /* 0x000fe40004000000 */
[----:B------:R-:W-:Y:S02]  /*0b10*/  SEL R11, R8, RZ, !P3 ;  /* 0x000000ff080b7207 */ /* 0x000fe40005800000 */
[----:B------:R-:W-:Y:S02]  /*0b20*/  IADD3 R30, P1, R25, UR6, RZ ;  /* 0x00000006191e7c10 */ /* 0x000fe4000ff3e0ff */
[----:B------:R-:W-:Y:S02]  /*0b30*/  SEL R13, R10, RZ, !P3 ;  /* 0x000000ff0a0d7207 */ /* 0x000fe40005800000 */
[----:B------:R-:W-:Y:S01]  /*0b40*/  SEL R8, R9, RZ, !P3 ;  /* 0x000000ff09087207 */ /* 0x000fe20005800000 */
[----:B------:R-:W-:Y:S01]  /*0b50*/  IMAD R32, R42, 0x18000, R32 ;  /* 0x000180002a207824 */ /* 0x000fe200078e0220 */
[----:B------:R-:W-:Y:S01]  /*0b60*/  ISETP.GE.U32.AND P5, PT, R6, 0xc, PT ;  /* 0x0000000c0600780c */ /* 0x000fe20003fa6070 */
[----:B------:R-:W2:Y:S01]  /*0b70*/  MUFU.SQRT R46, R46 ;  /* 0x0000002e002e7308 */ /* 0x000ea20000002000 */
[----:B------:R4:W3:Y:S01]  /*0b80*/  LDG.E.EL R6, desc[UR4][R50.64] ;  /* 0x0000000432067981 */ /* 0x0008e2000c2e1900 */
[----:B------:R-:W-:-:S02]  /*0b90*/  SEL R41, R14, RZ, !P0 ;  /* 0x000000ff0e297207 */ /* 0x000fc40004000000 */
[----:B------:R-:W-:Y:S02]  /*0ba0*/  SEL R42, R15, RZ, !P0 ;  /* 0x000000ff0f2a7207 */ /* 0x000fe40004000000 */
[----:B------:R-:W-:Y:S02]  /*0bb0*/  IADD3.X R31, R44, UR7, RZ, P1, !PT ;  /* 0x000000072c1f7c10 */ /* 0x000fe40008ffe4ff */
[----:B------:R-:W-:Y:S02]  /*0bc0*/  @P0 SEL R42, R12, R23, !P3 ;  /* 0x000000170c2a0207 */ /* 0x000fe40005800000 */
[----:B------:R-:W-:Y:S02]  /*0bd0*/  @P0 SEL R41, R13, R22, !P3 ;  /* 0x000000160d290207 */ /* 0x000fe40005800000 */
[----:B------:R-:W-:Y:S02]  /*0be0*/  @P0 SEL R40, R8, R21, !P3 ;  /* 0x0000001508280207 */ /* 0x000fe40005800000 */
[----:B------:R-:W-:-:S02]  /*0bf0*/  @P0 SEL R39, R11, R20, !P3 ;  /* 0x000000140b270207 */ /* 0x000fc40005800000 */
[----:B------:R-:W-:Y:S02]  /*0c00*/  IADD3 R34, P2, R25, UR8, RZ ;  /* 0x0000000819227c10 */ /* 0x000fe4000ff5e0ff */
[----:B----4-:R-:W-:Y:S02]  /*0c10*/  IADD3 R50, P1, R27, UR8, RZ ;  /* 0x000000081b327c10 */ /* 0x010fe4000ff3e0ff */
[----:B-1----:R-:W-:Y:S01]  /*0c20*/  FSETP.GT.AND P3, PT, R43, 8.50705917302346158658e+37, PT ;  /* 0x7e8000002b00780b */ /* 0x002fe20003f64000 */
[--C-:B0-----:R-:W-:Y:S01]  /*0c30*/  IMAD.WIDE R28, R24, 0x4, R52.reuse ;  /* 0x00000004181c7825 */ /* 0x101fe200078e0234 */
[----:B------:R-:W-:Y:S02]  /*0c40*/  IADD3.X R35, R44, UR9, RZ, P2, !PT ;  /* 0x000000092c237c10 */ /* 0x000fe400097fe4ff */
[----:B------:R-:W-:Y:S01]  /*0c50*/  IADD3.X R51, R26, UR9, RZ, P1, !PT ;  /* 0x000000091a337c10 */ /* 0x000fe20008ffe4ff */
[----:B------:R-:W-:Y:S01]  /*0c60*/  IMAD.WIDE R52, R45, 0x4, R52 ;  /* 0x000000042d347825 */ /* 0x000fe200078e0234 */
[----:B------:R-:W-:Y:S01]  /*0c70*/  IADD3 R44, P2, R27, UR6, RZ ;  /* 0x000000061b2c7c10 */ /* 0x000fe2000ff5e0ff */
[----:B------:R0:W5:Y:S01]  /*0c80*/  LDG.E.EL R7, desc[UR4][R28.64] ;  /* 0x000000041c077981 */ /* 0x000162000c2e1900 */
[----:B------:R-:W-:Y:S01]  /*0c90*/  FSETP.GEU.AND P1, PT, R43, 1.175494350822287508e-38, PT ;  /* 0x008000002b00780b */ /* 0x000fe20003f2e000 */
[C---:B------:R-:W-:Y:S01]  /*0ca0*/  IMAD.WIDE R8, R45.reuse, 0x4, R48 ;  /* 0x000000042d087825 */ /* 0x040fe200078e0230 */
[----:B------:R-:W-:Y:S01]  /*0cb0*/  ISETP.GE.AND P0, PT, R45, 0x18, PT ;  /* 0x000000182d00780c */ /* 0x000fe20003f06270 */
[----:B------:R1:W4:Y:S01]  /*0cc0*/  LDG.E.EL R36, desc[UR4][R52.64] ;  /* 0x0000000434247981 */ /* 0x000322000c2e1900 */
[----:B------:R-:W-:Y:S01]  /*0cd0*/  IADD3.X R45, R26, UR7, RZ, P2, !PT ;  /* 0x000000071a2d7c10 */ /* 0x000fe200097fe4ff */
[----:B------:R-:W-:-:S02]  /*0ce0*/  IMAD.MOV.U32 R49, RZ, RZ, 0x3e800000 ;  /* 0x3e800000ff317424 */ /* 0x000fc400078e00ff */
[----:B------:R-:W-:Y:S01]  /*0cf0*/  @P3 FMUL R43, R43, 0.25 ;  /* 0x3e8000002b2b3820 */ /* 0x000fe20000400000 */
[----:B------:R2:W4:Y:S01]  /*0d00*/  LDG.E.EL R47, desc[UR4][R8.64] ;  /* 0x00000004082f7981 */ /* 0x000522000c2e1900 */
[----:B0-----:R-:W0:Y:S01]  /*0d10*/  LDC.64 R28, c[0x0][0x210] ;  /* 0x00008400ff1c7b82 */ /* 0x001e220000000a00 */
[----:B------:R-:W-:Y:S02]  /*0d20*/  FSEL R48, R49, 1, P3 ;  /* 0x3f80000031307808 */ /* 0x000fe40001800000 */
[----:B-1----:R-:W-:-:S04]  /*0d30*/  IADD3 R52, P2, R27, UR10, RZ ;  /* 0x0000000a1b347c10 */ /* 0x002fc8000ff5e0ff */
[----:B------:R-:W-:Y:S02]  /*0d40*/  IADD3.X R53, R26, UR11, RZ, P2, !PT ;  /* 0x0000000b1a357c10 */ /* 0x000fe400097fe4ff */
[----:B--2---:R-:W-:Y:S01]  /*0d50*/  FSETP.GT.AND P2, PT, R46, 8.50705917302346158658e+37, PT ;  /* 0x7e8000002e00780b */ /* 0x004fe20003f44000 */
[----:B------:R-:W-:Y:S01]  /*0d60*/  @!P1 FMUL R43, R43, 16777216 ;  /* 0x4b8000002b2b9820 */ /* 0x000fe20000400000 */
[----:B------:R-:W-:Y:S01]  /*0d70*/  @!P1 FMUL R48, R48, 16777216 ;  /* 0x4b80000030309820 */ /* 0x000fe20000400000 */
[----:B------:R-:W-:Y:S01]  /*0d80*/  FSETP.GEU.AND P1, PT, R46, 1.175494350822287508e-38, PT ;  /* 0x008000002e00780b */ /* 0x000fe20003f2e000 */
[C---:B------:R-:W-:Y:S01]  /*0d90*/  VIADD R8, R24.reuse, 0xffffffdc ;  /* 0xffffffdc18087836 */ /* 0x040fe20000000000 */
[----:B------:R-:W-:Y:S01]  /*0da0*/  FSEL R49, R49, 1, P2 ;  /* 0x3f80000031317808 */ /* 0x000fe20001000000 */
[----:B------:R-:W-:Y:S01]  /*0db0*/  VIADD R10, R24, 0xffffffe8 ;  /* 0xffffffe8180a7836 */ /* 0x000fe20000000000 */
[----:B------:R-:W-:-:S06]  /*0dc0*/  CS2R R12, SRZ ;  /* 0x00000000000c7805 */ /* 0x000fcc000001ff00 */
[----:B------:R-:W-:Y:S01]  /*0dd0*/  @P2 FMUL R46, R46, 0.25 ;  /* 0x3e8000002e2e2820 */ /* 0x000fe20000400000 */
[----:B------:R-:W-:Y:S02]  /*0de0*/  ISETP.GE.U32.AND P2, PT, R8, 0xc, PT ;  /* 0x0000000c0800780c */ /* 0x000fe40003f46070 */
[----:B------:R-:W-:Y:S02]  /*0df0*/  CS2R R8, SRZ ;  /* 0x0000000000087805 */ /* 0x000fe4000001ff00 */
[----:B------:R-:W-:Y:S01]  /*0e00*/  ISETP.GE.U32.AND P3, PT, R10, 0xc, PT ;  /* 0x0000000c0a00780c */ /* 0x000fe20003f66070 */
[----:B------:R-:W-:Y:S01]  /*0e10*/  @!P1 FMUL R46, R46, 16777216 ;  /* 0x4b8000002e2e9820 */ /* 0x000fe20000400000 */
[----:B------:R-:W-:Y:S01]  /*0e20*/  @!P1 FMUL R49, R49, 16777216 ;  /* 0x4b80000031319820 */ /* 0x000fe20000400000 */
[----:B------:R-:W-:Y:S02]  /*0e30*/  CS2R R10, SRZ ;  /* 0x00000000000a7805 */ /* 0x000fe4000001ff00 */
[----:B------:R-:W-:-:S02]  /*0e40*/  ISETP.GE.AND P1, PT, R24, 0x18, PT ;  /* 0x000000181800780c */ /* 0x000fc40003f26270 */
[----:B------:R-:W-:Y:S02]  /*0e50*/  CS2R R14, SRZ ;  /* 0x00000000000e7805 */ /* 0x000fe4000001ff00 */
[----:B------:R-:W-:Y:S02]  /*0e60*/  CS2R R20, SRZ ;  /* 0x0000000000147805 */ /* 0x000fe4000001ff00 */
[----:B------:R-:W-:Y:S02]  /*0e70*/  CS2R R22, SRZ ;  /* 0x0000000000167805 */ /* 0x000fe4000001ff00 */
[----:B------:R-:W-:Y:S01]  /*0e80*/  CS2R R16, SRZ ;  /* 0x0000000000107805 */ /* 0x000fe2000001ff00 */
[----:B------:R-:W2:Y:S01]  /*0e90*/  @!P5 LDG.E.128 R8, desc[UR4][R50.64+-0x90000] ;  /* 0xf70000043208d981 */ /* 0x000ea2000c1e1d00 */
[----:B------:R-:W-:Y:S02]  /*0ea0*/  CS2R R18, SRZ ;  /* 0x0000000000127805 */ /* 0x000fe4000001ff00 */
[----:B------:R-:W-:-:S02]  /*0eb0*/  CS2R R24, SRZ ;  /* 0x0000000000187805 */ /* 0x000fc4000001ff00 */
[----:B------:R-:W-:Y:S01]  /*0ec0*/  CS2R R26, SRZ ;  /* 0x00000000001a7805 */ /* 0x000fe2000001ff00 */
[----:B------:R0:W3:Y:S04]  /*0ed0*/  @!P6 LDG.E.128 R12, desc[UR4][R52.64+-0xc0000] ;  /* 0xf4000004340ce981 */ /* 0x0000e8000c1e1d00 */
[----:B------:R1:W4:Y:S04]  /*0ee0*/  @!P2 LDG.E.128 R20, desc[UR4][R34.64+-0x90000] ;  /* 0xf70000042214a981 */ /* 0x000328000c1e1d00 */
[----:B------:R1:W5:Y:S01]  /*0ef0*/  @!P3 LDG.E.128 R16, desc[UR4][R30.64+-0x60000] ;  /* 0xfa0000041e10b981 */ /* 0x000362000c1e1d00 */
[----:B0-----:R-:W-:-:S05]  /*0f00*/  IMAD.WIDE R52, R32, 0x4, R28 ;  /* 0x0000000420347825 */ /* 0x001fca00078e021c */
[----:B------:R0:W5:Y:S01]  /*0f10*/  @!P1 LDG.E.128 R24, desc[UR4][R52.64] ;  /* 0x0000000434189981 */ /* 0x000162000c1e1d00 */
[----:B------:R-:W-:Y:S01]  /*0f20*/  IMAD.WIDE R50, R33, 0x4, R28 ;  /* 0x0000000421327825 */ /* 0x000fe200078e021c */
[----:B------:R-:W-:Y:S02]  /*0f30*/  CS2R R32, SRZ ;  /* 0x0000000000207805 */ /* 0x000fe4000001ff00 */
[----:B-1----:R-:W-:Y:S02]  /*0f40*/  CS2R R34, SRZ ;  /* 0x0000000000227805 */ /* 0x002fe4000001ff00 */
[----:B------:R-:W-:Y:S02]  /*0f50*/  CS2R R28, SRZ ;  /* 0x00000000001c7805 */ /* 0x000fe4000001ff00 */
[----:B------:R-:W-:Y:S02]  /*0f60*/  CS2R R30, SRZ ;  /* 0x00000000001e7805 */ /* 0x000fe4000001ff00 */
[----:B------:R-:W5:Y:S04]  /*0f70*/  @!P4 LDG.E.128 R32, desc[UR4][R44.64+-0x60000] ;  /* 0xfa0000042c20c981 */ /* 0x000f68000c1e1d00 */
[----:B------:R2:W5:Y:S01]  /*0f80*/  @!P0 LDG.E.128 R28, desc[UR4][R50.64] ;  /* 0x00000004321c8981 */ /* 0x000562000c1e1d00 */
[----:B------:R-:W0:Y:S02]  /*0f90*/  MUFU.RCP R43, R43 ;  /* 0x0000002b002b7308 */ /* 0x000e240000001000 */
[----:B0-----:R-:W-:-:S06]  /*0fa0*/  FMUL R52, R43, R48 ;  /* 0x000000302b347220 */ /* 0x001fcc0000400000 */
[----:B------:R-:W0:Y:S02]  /*0fb0*/  MUFU.RCP R46, R46 ;  /* 0x0000002e002e7308 */ /* 0x000e240000001000 */
[----:B0-----:R-:W-:Y:S01]  /*0fc0*/  FMUL R49, R46, R49 ;  /* 0x000000312e317220 */ /* 0x001fe20000400000 */
[----:B--2---:R-:W-:Y:S02]  /*0fd0*/  SEL R50, R9, RZ, !P5 ;  /* 0x000000ff09327207 */ /* 0x004fe40006800000 */
[----:B---3--:R-:W-:Y:S02]  /*0fe0*/  SEL R9, R12, RZ, !P6 ;  /* 0x000000ff0c097207 */ /* 0x008fe40007000000 */
[----:B------:R-:W-:Y:S02]  /*0ff0*/  SEL R13, R13, RZ, !P6 ;  /* 0x000000ff0d0d7207 */ /* 0x000fe40007000000 */
[----:B------:R-:W-:Y:S02]  /*1000*/  SEL R14, R14, RZ, !P6 ;  /* 0x000000ff0e0e7207 */ /* 0x000fe40007000000 */
[----:B----4-:R-:W-:-:S02]  /*1010*/  SEL R23, R23, RZ, !P2 ;  /* 0x000000ff17177207 */ /* 0x010fc40005000000 */
[----:B------:R-:W-:Y:S02]  /*1020*/  SEL R22, R22, RZ, !P2 ;  /* 0x000000ff16167207 */ /* 0x000fe40005000000 */
[----:B------:R-:W-:Y:S02]  /*1030*/  SEL R21, R21, RZ, !P2 ;  /* 0x000000ff15157207 */ /* 0x000fe40005000000 */
[----:B------:R-:W-:Y:S02]  /*1040*/  SEL R48, R8, RZ, !P5 ;  /* 0x000000ff08307207 */ /* 0x000fe40006800000 */
[----:B------:R-:W-:Y:S02]  /*1050*/  SEL R20, R20, RZ, !P2 ;  /* 0x000000ff14147207 */ /* 0x000fe40005000000 */
[----:B------:R-:W-:Y:S02]  /*1060*/  SEL R51, R10, RZ, !P5 ;  /* 0x000000ff0a337207 */ /* 0x000fe40006800000 */
[----:B------:R-:W-:-:S02]  /*1070*/  SEL R53, R11, RZ, !P5 ;  /* 0x000000ff0b357207 */ /* 0x000fc40006800000 */
[----:B------:R-:W-:Y:S02]  /*1080*/  @P5 SEL R48, R9, R0, !P6 ;  /* 0x0000000009305207 */ /* 0x000fe40007000000 */
[----:B------:R-:W-:Y:S02]  /*1090*/  @P5 SEL R50, R13, R2, !P6 ;  /* 0x000000020d325207 */ /* 0x000fe40007000000 */
[----:B-----5:R-:W-:Y:S02]  /*10a0*/  SEL R9, R17, RZ, !P3 ;  /* 0x000000ff11097207 */ /* 0x020fe40005800000 */
[----:B------:R-:W-:Y:S02]  /*10b0*/  SEL R10, R18, RZ, !P3 ;  /* 0x000000ff120a7207 */ /* 0x000fe40005800000 */
[----:B------:R-:W-:Y:S02]  /*10c0*/  SEL R11, R19, RZ, !P3 ;  /* 0x000000ff130b7207 */ /* 0x000fe40005800000 */
[----:B------:R-:W-:-:S02]  /*10d0*/  @P5 SEL R51, R14, R3, !P6 ;  /* 0x000000030e335207 */ /* 0x000fc40007000000 */
[----:B------:R-:W-:Y:S02]  /*10e0*/  SEL R8, R16, RZ, !P3 ;  /* 0x000000ff10087207 */ /* 0x000fe40005800000 */
[----:B------:R-:W-:Y:S02]  /*10f0*/  @P3 SEL R11, R23, R42, !P2 ;  /* 0x0000002a170b3207 */ /* 0x000fe40005000000 */
[----:B------:R-:W-:Y:S02]  /*1100*/  @P3 SEL R10, R22, R41, !P2 ;  /* 0x00000029160a3207 */ /* 0x000fe40005000000 */
[----:B------:R-:W-:Y:S02]  /*1110*/  @P3 SEL R9, R21, R40, !P2 ;  /* 0x0000002815093207 */ /* 0x000fe40005000000 */
[----:B------:R-:W-:Y:S02]  /*1120*/  SEL R0, R25, RZ, !P1 ;  /* 0x000000ff19007207 */ /* 0x000fe40004800000 */
[----:B------:R-:W-:-:S02]  /*1130*/  SEL R2, R27, RZ, !P1 ;  /* 0x000000ff1b027207 */ /* 0x000fc40004800000 */
[----:B------:R-:W-:Y:S02]  /*1140*/  SEL R13, R26, RZ, !P1 ;  /* 0x000000ff1a0d7207 */ /* 0x000fe40004800000 */
[----:B------:R-:W-:Y:S02]  /*1150*/  @P3 SEL R8, R20, R39, !P2 ;  /* 0x0000002714083207 */ /* 0x000fe40005000000 */
[----:B------:R-:W-:Y:S02]  /*1160*/  SEL R3, R24, RZ, !P1 ;  /* 0x000000ff18037207 */ /* 0x000fe40004800000 */
[----:B------:R-:W-:Y:S02]  /*1170*/  SEL R15, R15, RZ, !P6 ;  /* 0x000000ff0f0f7207 */ /* 0x000fe40007000000 */
[----:B------:R-:W-:Y:S02]  /*1180*/  SEL R9, R0, R9, !P1 ;  /* 0x0000000900097207 */ /* 0x000fe40004800000 */
[----:B------:R-:W-:-:S02]  /*1190*/  SEL R11, R2, R11, !P1 ;  /* 0x0000000b020b7207 */ /* 0x000fc40004800000 */
[----:B------:R-:W-:Y:S02]  /*11a0*/  SEL R10, R13, R10, !P1 ;  /* 0x0000000a0d0a7207 */ /* 0x000fe40004800000 */
[----:B------:R-:W-:Y:S01]  /*11b0*/  SEL R8, R3, R8, !P1 ;  /* 0x0000000803087207 */ /* 0x000fe20004800000 */
[----:B------:R-:W-:Y:S01]  /*11c0*/  FADD R3, -R5, R9 ;  /* 0x0000000905037221 */ /* 0x000fe20000000100 */
[----:B------:R-:W-:Y:S01]  /*11d0*/  @P5 SEL R53, R15, R4, !P6 ;  /* 0x000000040f355207 */ /* 0x000fe20007000000 */
[C---:B------:R-:W-:Y:S01]  /*11e0*/  FADD R15, -R5.reuse, R11 ;  /* 0x0000000b050f7221 */ /* 0x040fe20000000100 */
[C---:B------:R-:W-:Y:S01]  /*11f0*/  FADD R13, -R5.reuse, R10 ;  /* 0x0000000a050d7221 */ /* 0x040fe20000000100 */
[----:B------:R-:W-:Y:S01]  /*1200*/  FADD R5, -R5, R8 ;  /* 0x0000000805057221 */ /* 0x000fe20000000100 */
[----:B------:R-:W-:Y:S02]  /*1210*/  SEL R19, R32, RZ, !P4 ;  /* 0x000000ff20137207 */ /* 0x000fe40006000000 */
[----:B------:R-:W-:Y:S01]  /*1220*/  SEL R33, R33, RZ, !P4 ;  /* 0x000000ff21217207 */ /* 0x000fe20006000000 */
[----:B------:R-:W-:Y:S01]  /*1230*/  FMUL R17, R52, R5 ;  /* 0x0000000534117220 */ /* 0x000fe20000400000 */
[----:B------:R-:W-:Y:S01]  /*1240*/  SEL R34, R34, RZ, !P4 ;  /* 0x000000ff22227207 */ /* 0x000fe20006000000 */
[----:B------:R-:W0:Y:S01]  /*1250*/  LDC.64 R4, c[0x0][0x270] ;  /* 0x00009c00ff047b82 */ /* 0x000e220000000a00 */
[----:B------:R-:W-:Y:S01]  /*1260*/  SEL R12, R35, RZ, !P4 ;  /* 0x000000ff230c7207 */ /* 0x000fe20006000000 */
[----:B------:R-:W-:Y:S01]  /*1270*/  FMUL R0, R52, R3 ;  /* 0x0000000334007220 */ /* 0x000fe20000400000 */
[----:B------:R-:W-:-:S02]  /*1280*/  SEL R28, R28, RZ, !P0 ;  /* 0x000000ff1c1c7207 */ /* 0x000fc40004000000 */
[----:B------:R-:W-:Y:S02]  /*1290*/  SEL R29, R29, RZ, !P0 ;  /* 0x000000ff1d1d7207 */ /* 0x000fe40004000000 */
[----:B------:R-:W-:Y:S01]  /*12a0*/  SEL R30, R30, RZ, !P0 ;  /* 0x000000ff1e1e7207 */ /* 0x000fe20004000000 */
[----:B------:R-:W1:Y:S01]  /*12b0*/  LDC.64 R2, c[0x0][0x278] ;  /* 0x00009e00ff027b82 */ /* 0x000e620000000a00 */
[----:B------:R-:W-:Y:S02]  /*12c0*/  SEL R31, R31, RZ, !P0 ;  /* 0x000000ff1f1f7207 */ /* 0x000fe40004000000 */
[----:B------:R-:W-:Y:S02]  /*12d0*/  @P0 SEL R28, R19, R48, !P4 ;  /* 0x00000030131c0207 */ /* 0x000fe40006000000 */
[----:B------:R-:W-:Y:S02]  /*12e0*/  @P0 SEL R29, R33, R50, !P4 ;  /* 0x00000032211d0207 */ /* 0x000fe40006000000 */
[----:B------:R-:W-:-:S02]  /*12f0*/  @P0 SEL R30, R34, R51, !P4 ;  /* 0x00000033221e0207 */ /* 0x000fc40006000000 */
[----:B------:R-:W-:Y:S01]  /*1300*/  @P0 SEL R31, R12, R53, !P4 ;  /* 0x000000350c1f0207 */ /* 0x000fe20006000000 */
[C---:B------:R-:W-:Y:S01]  /*1310*/  FMUL R13, R52.reuse, R13 ;  /* 0x0000000d340d7220 */ /* 0x040fe20000400000 */
[C---:B------:R-:W-:Y:S01]  /*1320*/  FFMA R16, R7.reuse, R0, R38 ;  /* 0x0000000007107223 */ /* 0x040fe20000000026 */
[----:B------:R-:W-:Y:S01]  /*1330*/  FMUL R15, R52, R15 ;  /* 0x0000000f340f7220 */ /* 0x000fe20000400000 */
[C---:B------:R-:W-:Y:S01]  /*1340*/  FADD R12, -R6.reuse, R29 ;  /* 0x0000001d060c7221 */ /* 0x040fe20000000100 */
[C---:B------:R-:W-:Y:S01]  /*1350*/  FADD R0, -R6.reuse, R28 ;  /* 0x0000001c06007221 */ /* 0x040fe20000000100 */
[C---:B------:R-:W-:Y:S01]  /*1360*/  FADD R14, -R6.reuse, R30 ;  /* 0x0000001e060e7221 */ /* 0x040fe20000000100 */
[----:B------:R-:W-:Y:S01]  /*1370*/  FADD R6, -R6, R31 ;  /* 0x0000001f06067221 */ /* 0x000fe20000000100 */
[C-C-:B------:R-:W-:Y:S01]  /*1380*/  FFMA R17, R7.reuse, R17, R38.reuse ;  /* 0x0000001107117223 */ /* 0x140fe20000000026 */
[C-C-:B------:R-:W-:Y:S01]  /*1390*/  FFMA R18, R7.reuse, R13, R38.reuse ;  /* 0x0000000d07127223 */ /* 0x140fe20000000026 */
[----:B------:R-:W-:Y:S01]  /*13a0*/  FFMA R7, R7, R15, R38 ;  /* 0x0000000f07077223 */ /* 0x000fe20000000026 */
[C---:B------:R-:W-:Y:S01]  /*13b0*/  FMUL R12, R49.reuse, R12 ;  /* 0x0000000c310c7220 */ /* 0x040fe20000400000 */
[C---:B------:R-:W-:Y:S01]  /*13c0*/  FMUL R0, R49.reuse, R0 ;  /* 0x0000000031007220 */ /* 0x040fe20000400000 */
[C---:B------:R-:W-:Y:S01]  /*13d0*/  FMUL R14, R49.reuse, R14 ;  /* 0x0000000e310e7220 */ /* 0x040fe20000400000 */
[----:B------:R-:W-:Y:S01]  /*13e0*/  FMUL R6, R49, R6 ;  /* 0x0000000631067220 */ /* 0x000fe20000400000 */
[C-C-:B------:R-:W-:Y:S01]  /*13f0*/  FFMA R15, R36.reuse, R12, R47.reuse ;  /* 0x0000000c240f7223 */ /* 0x140fe2000000002f */
[C-C-:B------:R-:W-:Y:S01]  /*1400*/  FFMA R0, R36.reuse, R0, R47.reuse ;  /* 0x0000000024007223 */ /* 0x140fe2000000002f */
[C-C-:B------:R-:W-:Y:S01]  /*1410*/  FFMA R14, R36.reuse, R14, R47.reuse ;  /* 0x0000000e240e7223 */ /* 0x140fe2000000002f */
[----:B------:R-:W-:Y:S01]  /*1420*/  FFMA R36, R36, R6, R47 ;  /* 0x0000000624247223 */ /* 0x000fe2000000002f */
[----:B------:R-:W-:-:S02]  /*1430*/  FSETP.GEU.AND P6, PT, R7, RZ, PT ;  /* 0x000000ff0700720b */ /* 0x000fc40003fce000 */
[----:B------:R-:W-:Y:S02]  /*1440*/  FSETP.GEU.AND P0, PT, R18, RZ, PT ;  /* 0x000000ff1200720b */ /* 0x000fe40003f0e000 */
[----:B------:R-:W-:Y:S02]  /*1450*/  FSETP.GEU.AND P1, PT, R16, RZ, PT ;  /* 0x000000ff1000720b */ /* 0x000fe40003f2e000 */
[----:B------:R-:W-:Y:S02]  /*1460*/  FSETP.GEU.AND P2, PT, R17, RZ, PT ;  /* 0x000000ff1100720b */ /* 0x000fe40003f4e000 */
[----:B------:R-:W-:Y:S02]  /*1470*/  SEL R7, R7, RZ, P6 ;  /* 0x000000ff07077207 */ /* 0x000fe40003000000 */
[----:B------:R-:W-:Y:S02]  /*1480*/  FSETP.GEU.AND P3, PT, R36, RZ, PT ;  /* 0x000000ff2400720b */ /* 0x000fe40003f6e000 */
[----:B------:R-:W-:-:S02]  /*1490*/  FSETP.GEU.AND P4, PT, R14, RZ, PT ;  /* 0x000000ff0e00720b */ /* 0x000fc40003f8e000 */
[----:B------:R-:W-:Y:S02]  /*14a0*/  FSETP.GEU.AND P5, PT, R15, RZ, PT ;  /* 0x000000ff0f00720b */ /* 0x000fe40003fae000 */
[----:B------:R-:W-:Y:S01]  /*14b0*/  FSETP.GEU.AND P6, PT, R0, RZ, PT ;  /* 0x000000ff0000720b */ /* 0x000fe20003fce000 */
[C---:B0-----:R-:W-:Y:S01]  /*14c0*/  IMAD.WIDE R12, R37.reuse, 0x4, R4 ;  /* 0x00000004250c7825 */ /* 0x041fe200078e0204 */
[----:B------:R-:W-:Y:S02]  /*14d0*/  SEL R6, R18, RZ, P0 ;  /* 0x000000ff12067207 */ /* 0x000fe40000000000 */
[----:B------:R-:W-:Y:S01]  /*14e0*/  SEL R5, R16, RZ, P1 ;  /* 0x000000ff10057207 */ /* 0x000fe20000800000 */
[----:B-1----:R-:W-:Y:S01]  /*14f0*/  IMAD.WIDE R2, R37, 0x4, R2 ;  /* 0x0000000425027825 */ /* 0x002fe200078e0202 */
[----:B------:R-:W-:Y:S02]  /*1500*/  SEL R4, R17, RZ, P2 ;  /* 0x000000ff11047207 */ /* 0x000fe40001000000 */
[----:B------:R-:W-:-:S02]  /*1510*/  SEL R19, R36, RZ, P3 ;  /* 0x000000ff24137207 */ /* 0x000fc40001800000 */
[----:B------:R-:W-:Y:S02]  /*1520*/  SEL R18, R14, RZ, P4 ;  /* 0x000000ff0e127207 */ /* 0x000fe40002000000 */
[----:B------:R-:W-:Y:S02]  /*1530*/  SEL R17, R15, RZ, P5 ;  /* 0x000000ff0f117207 */ /* 0x000fe40002800000 */
[----:B------:R-:W-:Y:S01]  /*1540*/  SEL R16, R0, RZ, P6 ;  /* 0x000000ff00107207 */ /* 0x000fe20003000000 */
[----:B------:R-:W-:Y:S04]  /*1550*/  STG.E.128 desc[UR4][R12.64], R8 ;  /* 0x000000080c007986 */ /* 0x000fe8000c101d04 */
[----:B------:R-:W-:Y:S04]  /*1560*/  STG.E.128 desc[UR4][R12.64+0x800], R28 ;  /* 0x0008001c0c007986 */ /* 0x000fe8000c101d04 */
[----:B------:R-:W-:Y:S04]  /*1570*/  STG.E.128 desc[UR4][R2.64], R4 ;  /* 0x0000000402007986 */ /* 0x000fe8000c101d04 */
[----:B------:R-:W-:Y:S01]  /*1580*/  STG.E.128 desc[UR4][R2.64+0x800], R16 ;  /* 0x0008001002007986 */ /* 0x000fe2000c101d04 */
[----:B------:R-:W-:Y:S05]  /*1590*/  EXIT ;  /* 0x000000000000794d */ /* 0x000fea0003800000 */
.L_x_0:
[----:B------:R-:W-:-:S00]  /*15a0*/  BRA `(.L_x_0) ;  /* 0xfffffffc00fc7947 */ /* 0x000fc0000383ffff */
[----:B------:R-:W-:-:S00]  /*15b0*/  NOP ;  /* 0x0000000000007918 */ /* 0x000fc00000000000 */
        /* <DEDUP_REMOVED lines=12> */
.L_x_1:


//--------------------- .nv.global.init           --------------------------
	.section	.nv.global.init,"aw",@progbits
.nv.global.init:
	.type		_$_str,@object
	.size		_$_str,(_$_str_$_2 - _$_str)
_$_str:
        /*0000*/ 	.byte	0x5f, 0x5f, 0x43, 0x55, 0x44, 0x41, 0x5f, 0x46, 0x54, 0x5a, 0x00
	.type		_$_str_$_2,@object
	.size		_$_str_$_2,(.L_1 - _$_str_$_2)
_$_str_$_2:
        /*000b*/ 	.byte	0x5f, 0x5f, 0x43, 0x55, 0x44, 0x41, 0x5f, 0x50, 0x52, 0x45, 0x43, 0x5f, 0x53, 0x51, 0x52, 0x54
        /*001b*/ 	.byte	0x00
.L_1:


//--------------------- .nv.constant0.triton_poi_fused__native_batch_norm_legit_no_training_cat_relu_8 --------------------------
	.section	.nv.constant0.triton_poi_fused__native_batch_norm_legit_no_training_cat_relu_8,"a",@progbits
	.sectionflags	@""
	.align	4
.nv.constant0.triton_poi_fused__native_batch_norm_legit_no_training_cat_relu_8:
	.zero		644
